//
// Generated by NVIDIA NVVM Compiler
//
// Compiler Build ID: CL-36424714
// Cuda compilation tools, release 13.0, V13.0.88
// Based on NVVM 20.0.0
//

.version 9.0
.target sm_100
.address_size 64

	// .globl	ilogbGovaluate

.visible .entry ilogbGovaluate(
	.param .u64 .ptr .align 1 ilogbGovaluate_param_0,
	.param .u32 ilogbGovaluate_param_1
)
{
	.reg .pred 	%p<6>;
	.reg .b32 	%r<19>;
	.reg .b32 	%f<4>;
	.reg .b64 	%rd<5>;

	ld.param.u64 	%rd2, [ilogbGovaluate_param_0];
	ld.param.u32 	%r6, [ilogbGovaluate_param_1];
	mov.u32 	%r7, %ctaid.y;
	mov.u32 	%r8, %nctaid.x;
	mov.u32 	%r9, %ctaid.x;
	mad.lo.s32 	%r10, %r7, %r8, %r9;
	mov.u32 	%r11, %ntid.x;
	mov.u32 	%r12, %tid.x;
	mad.lo.s32 	%r1, %r10, %r11, %r12;
	setp.ge.s32 	%p1, %r1, %r6;
	@%p1 bra 	$L__BB0_5;
	cvta.to.global.u64 	%rd3, %rd2;
	mul.wide.s32 	%rd4, %r1, 4;
	add.s64 	%rd1, %rd3, %rd4;
	ld.global.f32 	%f1, [%rd1];
	abs.f32 	%f2, %f1;
	mov.b32 	%r2, %f2;
	setp.gt.u32 	%p2, %r2, 8388607;
	@%p2 bra 	$L__BB0_3;
	clz.b32 	%r16, %r2;
	sub.s32 	%r17, -118, %r16;
	setp.eq.s32 	%p5, %r2, 0;
	selp.b32 	%r18, -2147483648, %r17, %p5;
	bra.uni 	$L__BB0_4;
$L__BB0_3:
	shr.u32 	%r13, %r2, 23;
	add.s32 	%r14, %r13, -127;
	setp.eq.s32 	%p3, %r2, 2139095040;
	selp.b32 	%r15, 2147483647, %r14, %p3;
	setp.gt.u32 	%p4, %r2, 2139095040;
	selp.b32 	%r18, -2147483648, %r15, %p4;
$L__BB0_4:
	cvt.rn.f32.s32 	%f3, %r18;
	st.global.f32 	[%rd1], %f3;
$L__BB0_5:
	ret;

}


// ===== COMPILED SASS (sm_100) =====

	.target	sm_100

	.elftype	@"ET_EXEC"


//--------------------- .note.nv.tkinfo           --------------------------
	.section	.note.nv.tkinfo,"",@"SHT_NOTE"
	.sectionflags	@"SHF_NOTE_NV_TKINFO"
	.tkinfo
        /*0018*/ 	.word	0x00000002
        /*0030*/ 	.string	""
        /*0030*/ 	.string	"ptxas"
        /*0030*/ 	.string	"Cuda compilation tools, release 13.0, V13.0.88"
        /*0030*/ 	.string	"Build cuda_13.0.r13.0/compiler.36424714_0"
        /*0030*/ 	.string	"-arch sm_100 -m 64 "



//--------------------- .note.nv.cuinfo           --------------------------
	.section	.note.nv.cuinfo,"",@"SHT_NOTE"
	.sectionflags	@"SHF_NOTE_NV_CUINFO"
        /*0018*/ 	.short	0x0002
        /*001a*/ 	.short	0x0064
        /*001c*/ 	.short	0x0082
	.zero		2


//--------------------- .nv.info                  --------------------------
	.section	.nv.info,"",@"SHT_CUDA_INFO"
	.align	4


	//----- nvinfo : EIATTR_REGCOUNT
	.align		4
        /*0000*/ 	.byte	0x04, 0x2f
        /*0002*/ 	.short	(.L_1 - .L_0)
	.align		4
.L_0:
        /*0004*/ 	.word	index@(ilogbGovaluate)
        /*0008*/ 	.word	0x00000008


	//----- nvinfo : EIATTR_FRAME_SIZE
	.align		4
.L_1:
        /*000c*/ 	.byte	0x04, 0x11
        /*000e*/ 	.short	(.L_3 - .L_2)
	.align		4
.L_2:
        /*0010*/ 	.word	index@(ilogbGovaluate)
        /*0014*/ 	.word	0x00000000


	//----- nvinfo : EIATTR_MIN_STACK_SIZE
	.align		4
.L_3:
        /*0018*/ 	.byte	0x04, 0x12
        /*001a*/ 	.short	(.L_5 - .L_4)
	.align		4
.L_4:
        /*001c*/ 	.word	index@(ilogbGovaluate)
        /*0020*/ 	.word	0x00000000
.L_5:


//--------------------- .nv.compat                --------------------------
	.section	.nv.compat,"",@"SHT_CUDA_COMPAT_INFO"
	.align	4
        /*0000*/ 	.byte	0x02, 0x09, 0x00, 0x00, 0x02, 0x02, 0x01, 0x00, 0x02, 0x05, 0x05, 0x00, 0x03, 0x07, 0x01, 0x01
        /*0010*/ 	.byte	0x02, 0x03, 0x00, 0x00, 0x02, 0x06, 0x01, 0x00, 0x04, 0x0b, 0x08, 0x00, 0x09, 0x00, 0x00, 0x00
        /*0020*/ 	.byte	0x00, 0x00, 0x00, 0x00


//--------------------- .nv.info.ilogbGovaluate   --------------------------
	.section	.nv.info.ilogbGovaluate,"",@"SHT_CUDA_INFO"
	.sectionflags	@""
	.align	4


	//----- nvinfo : EIATTR_CUDA_API_VERSION
	.align		4
        /*0000*/ 	.byte	0x04, 0x37
        /*0002*/ 	.short	(.L_7 - .L_6)
.L_6:
        /*0004*/ 	.word	0x00000082


	//----- nvinfo : EIATTR_KPARAM_INFO
	.align		4
.L_7:
        /*0008*/ 	.byte	0x04, 0x17
        /*000a*/ 	.short	(.L_9 - .L_8)
.L_8:
        /*000c*/ 	.word	0x00000000
        /*0010*/ 	.short	0x0001
        /*0012*/ 	.short	0x0008
        /*0014*/ 	.byte	0x00, 0xf0, 0x11, 0x00


	//----- nvinfo : EIATTR_KPARAM_INFO
	.align		4
.L_9:
        /*0018*/ 	.byte	0x04, 0x17
        /*001a*/ 	.short	(.L_11 - .L_10)
.L_10:
        /*001c*/ 	.word	0x00000000
        /*0020*/ 	.short	0x0000
        /*0022*/ 	.short	0x0000
        /*0024*/ 	.byte	0x00, 0xf5, 0x21, 0x00


	//----- nvinfo : EIATTR_SPARSE_MMA_MASK
	.align		4
.L_11:
        /*0028*/ 	.byte	0x03, 0x50
        /*002a*/ 	.short	0x0000


	//----- nvinfo : EIATTR_MAXREG_COUNT
	.align		4
        /*002c*/ 	.byte	0x03, 0x1b
        /*002e*/ 	.short	0x00ff


	//----- nvinfo : EIATTR_MERCURY_ISA_VERSION
	.align		4
        /*0030*/ 	.byte	0x03, 0x5f
        /*0032*/ 	.short	0x0101


	//----- nvinfo : EIATTR_VRC_CTA_INIT_COUNT
	.align		4
        /*0034*/ 	.byte	0x02, 0x4a
	.zero		1
	.zero		1


	//----- nvinfo : EIATTR_EXIT_INSTR_OFFSETS
	.align		4
        /*0038*/ 	.byte	0x04, 0x1c
        /*003a*/ 	.short	(.L_13 - .L_12)


	//   ....[0]....
.L_12:
        /*003c*/ 	.word	0x000000a0


	//   ....[1]....
        /*0040*/ 	.word	0x00000210


	//----- nvinfo : EIATTR_CRS_STACK_SIZE
	.align		4
.L_13:
        /*0044*/ 	.byte	0x04, 0x1e
        /*0046*/ 	.short	(.L_15 - .L_14)
.L_14:
        /*0048*/ 	.word	0x00000000


	//----- nvinfo : EIATTR_CBANK_PARAM_SIZE
	.align		4
.L_15:
        /*004c*/ 	.byte	0x03, 0x19
        /*004e*/ 	.short	0x000c


	//----- nvinfo : EIATTR_PARAM_CBANK
	.align		4
        /*0050*/ 	.byte	0x04, 0x0a
        /*0052*/ 	.short	(.L_17 - .L_16)
	.align		4
.L_16:
        /*0054*/ 	.word	index@(.nv.constant0.ilogbGovaluate)
        /*0058*/ 	.short	0x0380
        /*005a*/ 	.short	0x000c


	//----- nvinfo : EIATTR_SW_WAR
	.align		4
.L_17:
        /*005c*/ 	.byte	0x04, 0x36
        /*005e*/ 	.short	(.L_19 - .L_18)
.L_18:
        /*0060*/ 	.word	0x00000008
.L_19:


//--------------------- .nv.callgraph             --------------------------
	.section	.nv.callgraph,"",@"SHT_CUDA_CALLGRAPH"
	.align	4
	.sectionentsize	8
	.align		4
        /*0000*/ 	.word	0x00000000
	.align		4
        /*0004*/ 	.word	0xffffffff
	.align		4
        /*0008*/ 	.word	0x00000000
	.align		4
        /*000c*/ 	.word	0xfffffffe
	.align		4
        /*0010*/ 	.word	0x00000000
	.align		4
        /*0014*/ 	.word	0xfffffffd
	.align		4
        /*0018*/ 	.word	0x00000000
	.align		4
        /*001c*/ 	.word	0xfffffffc


//--------------------- .text.ilogbGovaluate      --------------------------
	.section	.text.ilogbGovaluate,"ax",@progbits
	.align	128
        .global         ilogbGovaluate
        .type           ilogbGovaluate,@function
        .size           ilogbGovaluate,(.L_x_4 - ilogbGovaluate)
        .other          ilogbGovaluate,@"STO_CUDA_ENTRY STV_DEFAULT"
ilogbGovaluate:
.text.ilogbGovaluate:
[----:B------:R-:W-:Y:S01]  /*0000*/  LDC R1, c[0x0][0x37c] ;  /* 0x0000df00ff017b82 */ /* 0x000fe20000000800 */
[----:B------:R-:W0:Y:S07]  /*0010*/  S2R R0, SR_TID.X ;  /* 0x0000000000007919 */ /* 0x000e2e0000002100 */
[----:B------:R-:W-:Y:S01]  /*0020*/  S2UR UR4, SR_CTAID.Y ;  /* 0x00000000000479c3 */ /* 0x000fe20000002600 */
[----:B------:R-:W1:Y:S01]  /*0030*/  LDCU UR5, c[0x0][0x370] ;  /* 0x00006e00ff0577ac */ /* 0x000e620008000800 */
[----:B------:R-:W2:Y:S06]  /*0040*/  LDCU UR7, c[0x0][0x388] ;  /* 0x00007100ff0777ac */ /* 0x000eac0008000800 */
[----:B------:R-:W1:Y:S08]  /*0050*/  S2UR UR6, SR_CTAID.X ;  /* 0x00000000000679c3 */ /* 0x000e700000002500 */
[----:B------:R-:W0:Y:S01]  /*0060*/  LDC R5, c[0x0][0x360] ;  /* 0x0000d800ff057b82 */ /* 0x000e220000000800 */
[----:B-1----:R-:W-:-:S06]  /*0070*/  UIMAD UR4, UR4, UR5, UR6 ;  /* 0x00000005040472a4 */ /* 0x002fcc000f8e0206 */
[----:B0-----:R-:W-:-:S05]  /*0080*/  IMAD R5, R5, UR4, R0 ;  /* 0x0000000405057c24 */ /* 0x001fca000f8e0200 */
[----:B--2---:R-:W-:-:S13]  /*0090*/  ISETP.GE.AND P0, PT, R5, UR7, PT ;  /* 0x0000000705007c0c */ /* 0x004fda000bf06270 */
[----:B------:R-:W-:Y:S05]  /*00a0*/  @P0 EXIT ;  /* 0x000000000000094d */ /* 0x000fea0003800000 */
[----:B------:R-:W0:Y:S01]  /*00b0*/  LDC.64 R2, c[0x0][0x380] ;  /* 0x0000e000ff027b82 */ /* 0x000e220000000a00 */
[----:B------:R-:W1:Y:S01]  /*00c0*/  LDCU.64 UR4, c[0x0][0x358] ;  /* 0x00006b00ff0477ac */ /* 0x000e620008000a00 */
[----:B0-----:R-:W-:-:S05]  /*00d0*/  IMAD.WIDE R2, R5, 0x4, R2 ;  /* 0x0000000405027825 */ /* 0x001fca00078e0202 */
[----:B-1----:R-:W2:Y:S01]  /*00e0*/  LDG.E R0, desc[UR4][R2.64] ;  /* 0x0000000402007981 */ /* 0x002ea2000c1e1900 */
[----:B------:R-:W-:Y:S01]  /*00f0*/  BSSY.RECONVERGENT B0, `(.L_x_0) ;  /* 0x000000f000007945 */ /* 0x000fe20003800200 */
[----:B--2---:R-:W-:-:S05]  /*0100*/  FADD R4, |R0|, -RZ ;  /* 0x800000ff00047221 */ /* 0x004fca0000000200 */
[----:B------:R-:W-:-:S13]  /*0110*/  ISETP.GT.U32.AND P0, PT, R4, 0x7fffff, PT ;  /* 0x007fffff0400780c */ /* 0x000fda0003f04070 */
[----:B------:R-:W-:Y:S05]  /*0120*/  @P0 BRA `(.L_x_1) ;  /* 0x0000000000180947 */ /* 0x000fea0003800000 */
[----:B------:R-:W0:Y:S01]  /*0130*/  FLO.U32 R0, R4 ;  /* 0x0000000400007300 */ /* 0x000e2200000e0000 */
[----:B------:R-:W-:Y:S02]  /*0140*/  ISETP.NE.AND P0, PT, R4, RZ, PT ;  /* 0x000000ff0400720c */ /* 0x000fe40003f05270 */
[----:B0-----:R-:W-:-:S04]  /*0150*/  IADD3 R0, PT, PT, -R0, 0x1f, RZ ;  /* 0x0000001f00007810 */ /* 0x001fc80007ffe1ff */
[----:B------:R-:W-:-:S04]  /*0160*/  IADD3 R0, PT, PT, -R0, -0x76, RZ ;  /* 0xffffff8a00007810 */ /* 0x000fc80007ffe1ff */
[----:B------:R-:W-:Y:S01]  /*0170*/  SEL R0, R0, 0x80000000, P0 ;  /* 0x8000000000007807 */ /* 0x000fe20000000000 */
[----:B------:R-:W-:Y:S06]  /*0180*/  BRA `(.L_x_2) ;  /* 0x0000000000147947 */ /* 0x000fec0003800000 */
.L_x_1:
[C---:B------:R-:W-:Y:S02]  /*0190*/  ISETP.NE.AND P1, PT, R4.reuse, 0x7f800000, PT ;  /* 0x7f8000000400780c */ /* 0x040fe40003f25270 */
[C---:B------:R-:W-:Y:S02]  /*01a0*/  LEA.HI R0, R4.reuse, 0xffffff81, RZ, 0x9 ;  /* 0xffffff8104007811 */ /* 0x040fe400078f48ff */
[----:B------:R-:W-:Y:S02]  /*01b0*/  ISETP.GT.U32.AND P0, PT, R4, 0x7f800000, PT ;  /* 0x7f8000000400780c */ /* 0x000fe40003f04070 */
[----:B------:R-:W-:-:S04]  /*01c0*/  SEL R0, R0, 0x7fffffff, P1 ;  /* 0x7fffffff00007807 */ /* 0x000fc80000800000 */
[----:B------:R-:W-:-:S07]  /*01d0*/  SEL R0, R0, 0x80000000, !P0 ;  /* 0x8000000000007807 */ /* 0x000fce0004000000 */
.L_x_2:
[----:B------:R-:W-:Y:S05]  /*01e0*/  BSYNC.RECONVERGENT B0 ;  /* 0x0000000000007941 */ /* 0x000fea0003800200 */
.L_x_0:
[----:B------:R-:W-:-:S05]  /*01f0*/  I2FP.F32.S32 R5, R0 ;  /* 0x0000000000057245 */ /* 0x000fca0000201400 */
[----:B------:R-:W-:Y:S01]  /*0200*/  STG.E desc[UR4][R2.64], R5 ;  /* 0x0000000502007986 */ /* 0x000fe2000c101904 */
[----:B------:R-:W-:Y:S05]  /*0210*/  EXIT ;  /* 0x000000000000794d */ /* 0x000fea0003800000 */
.L_x_3:
[----:B------:R-:W-:-:S00]  /*0220*/  BRA `(.L_x_3) ;  /* 0xfffffffc00fc7947 */ /* 0x000fc0000383ffff */
[----:B------:R-:W-:-:S00]  /*0230*/  NOP ;  /* 0x0000000000007918 */ /* 0x000fc00000000000 */
        /* <DEDUP_REMOVED lines=12> */
.L_x_4:


//--------------------- .nv.shared.reserved.0     --------------------------
	.section	.nv.shared.reserved.0,"aw",@nobits
	.weak		__nv_reservedSMEM_offset_0_alias
	.size		__nv_reservedSMEM_offset_0_alias, 0, 64
	.other		__nv_reservedSMEM_offset_0_alias,@"STO_CUDA_RESERVED_SHARED STV_DEFAULT"
__nv_reservedSMEM_offset_0_alias:
	.zero		0
	.zero		64


//--------------------- .nv.constant0.ilogbGovaluate --------------------------
	.section	.nv.constant0.ilogbGovaluate,"a",@progbits
	.sectionflags	@""
	.align	4
.nv.constant0.ilogbGovaluate:
	.zero		908


//--------------------- SYMBOLS --------------------------

	.type		.nv.reservedSmem.offset0,@object
	.size		.nv.reservedSmem.offset0,0x4
